//
// Generated by NVIDIA NVVM Compiler
//
// Compiler Build ID: CL-36424714
// Cuda compilation tools, release 13.0, V13.0.88
// Based on NVVM 20.0.0
//

.version 9.0
.target sm_100
.address_size 64

	// .globl	_Z11sum_parcialPiS_i
.extern .shared .align 16 .b8 cache[];

.visible .entry _Z11sum_parcialPiS_i(
	.param .u64 .ptr .align 1 _Z11sum_parcialPiS_i_param_0,
	.param .u64 .ptr .align 1 _Z11sum_parcialPiS_i_param_1,
	.param .u32 _Z11sum_parcialPiS_i_param_2
)
{
	.reg .pred 	%p<12>;
	.reg .b32 	%r<32>;
	.reg .b64 	%rd<9>;

	ld.param.u64 	%rd1, [_Z11sum_parcialPiS_i_param_0];
	ld.param.u64 	%rd2, [_Z11sum_parcialPiS_i_param_1];
	ld.param.u32 	%r12, [_Z11sum_parcialPiS_i_param_2];
	mov.u32 	%r1, %tid.x;
	mov.u32 	%r31, %ntid.x;
	mov.u32 	%r3, %ctaid.x;
	mad.lo.s32 	%r4, %r31, %r3, %r1;
	setp.ge.s32 	%p1, %r4, %r12;
	mov.b32 	%r30, 0;
	@%p1 bra 	$L__BB0_2;
	cvta.to.global.u64 	%rd3, %rd1;
	mul.wide.s32 	%rd4, %r4, 4;
	add.s64 	%rd5, %rd3, %rd4;
	ld.global.u32 	%r30, [%rd5];
$L__BB0_2:
	shl.b32 	%r13, %r1, 2;
	mov.u32 	%r14, cache;
	add.s32 	%r7, %r14, %r13;
	st.shared.u32 	[%r7], %r30;
	bar.sync 	0;
	setp.lt.u32 	%p2, %r31, 64;
	@%p2 bra 	$L__BB0_6;
$L__BB0_3:
	shr.u32 	%r9, %r31, 1;
	setp.ge.u32 	%p3, %r1, %r9;
	@%p3 bra 	$L__BB0_5;
	shl.b32 	%r15, %r9, 2;
	add.s32 	%r16, %r7, %r15;
	ld.shared.u32 	%r17, [%r16];
	ld.shared.u32 	%r18, [%r7];
	add.s32 	%r19, %r18, %r17;
	st.shared.u32 	[%r7], %r19;
$L__BB0_5:
	bar.sync 	0;
	setp.gt.u32 	%p4, %r31, 127;
	mov.u32 	%r31, %r9;
	@%p4 bra 	$L__BB0_3;
$L__BB0_6:
	setp.gt.u32 	%p5, %r1, 31;
	@%p5 bra 	$L__BB0_9;
	ld.shared.u32 	%r20, [%r7];
	shfl.sync.down.b32	%r21|%p6, %r20, 16, 31, -1;
	add.s32 	%r22, %r21, %r20;
	shfl.sync.down.b32	%r23|%p7, %r22, 8, 31, -1;
	add.s32 	%r24, %r23, %r22;
	shfl.sync.down.b32	%r25|%p8, %r24, 4, 31, -1;
	add.s32 	%r26, %r25, %r24;
	shfl.sync.down.b32	%r27|%p9, %r26, 2, 31, -1;
	add.s32 	%r28, %r27, %r26;
	shfl.sync.down.b32	%r29|%p10, %r28, 1, 31, -1;
	add.s32 	%r10, %r29, %r28;
	setp.ne.s32 	%p11, %r1, 0;
	@%p11 bra 	$L__BB0_9;
	cvta.to.global.u64 	%rd6, %rd2;
	mul.wide.u32 	%rd7, %r3, 4;
	add.s64 	%rd8, %rd6, %rd7;
	st.global.u32 	[%rd8], %r10;
$L__BB0_9:
	ret;

}
	// .globl	_Z9sum_totalPiS_i
.visible .entry _Z9sum_totalPiS_i(
	.param .u64 .ptr .align 1 _Z9sum_totalPiS_i_param_0,
	.param .u64 .ptr .align 1 _Z9sum_totalPiS_i_param_1,
	.param .u32 _Z9sum_totalPiS_i_param_2
)
{
	.reg .pred 	%p<12>;
	.reg .b32 	%r<32>;
	.reg .b64 	%rd<7>;

	ld.param.u64 	%rd1, [_Z9sum_totalPiS_i_param_0];
	ld.param.u64 	%rd2, [_Z9sum_totalPiS_i_param_1];
	ld.param.u32 	%r11, [_Z9sum_totalPiS_i_param_2];
	mov.u32 	%r1, %tid.x;
	mov.u32 	%r31, %ntid.x;
	mov.u32 	%r12, %ctaid.x;
	mad.lo.s32 	%r3, %r31, %r12, %r1;
	setp.ge.s32 	%p1, %r3, %r11;
	mov.b32 	%r30, 0;
	@%p1 bra 	$L__BB1_2;
	cvta.to.global.u64 	%rd3, %rd1;
	mul.wide.s32 	%rd4, %r3, 4;
	add.s64 	%rd5, %rd3, %rd4;
	ld.global.u32 	%r30, [%rd5];
$L__BB1_2:
	shl.b32 	%r13, %r1, 2;
	mov.u32 	%r14, cache;
	add.s32 	%r6, %r14, %r13;
	st.shared.u32 	[%r6], %r30;
	bar.sync 	0;
	setp.lt.u32 	%p2, %r31, 64;
	@%p2 bra 	$L__BB1_6;
$L__BB1_3:
	shr.u32 	%r8, %r31, 1;
	setp.ge.u32 	%p3, %r1, %r8;
	@%p3 bra 	$L__BB1_5;
	shl.b32 	%r15, %r8, 2;
	add.s32 	%r16, %r6, %r15;
	ld.shared.u32 	%r17, [%r16];
	ld.shared.u32 	%r18, [%r6];
	add.s32 	%r19, %r18, %r17;
	st.shared.u32 	[%r6], %r19;
$L__BB1_5:
	bar.sync 	0;
	setp.gt.u32 	%p4, %r31, 127;
	mov.u32 	%r31, %r8;
	@%p4 bra 	$L__BB1_3;
$L__BB1_6:
	setp.gt.u32 	%p5, %r1, 31;
	@%p5 bra 	$L__BB1_9;
	ld.shared.u32 	%r20, [%r6];
	shfl.sync.down.b32	%r21|%p6, %r20, 16, 31, -1;
	add.s32 	%r22, %r21, %r20;
	shfl.sync.down.b32	%r23|%p7, %r22, 8, 31, -1;
	add.s32 	%r24, %r23, %r22;
	shfl.sync.down.b32	%r25|%p8, %r24, 4, 31, -1;
	add.s32 	%r26, %r25, %r24;
	shfl.sync.down.b32	%r27|%p9, %r26, 2, 31, -1;
	add.s32 	%r28, %r27, %r26;
	shfl.sync.down.b32	%r29|%p10, %r28, 1, 31, -1;
	add.s32 	%r9, %r29, %r28;
	setp.ne.s32 	%p11, %r1, 0;
	@%p11 bra 	$L__BB1_9;
	cvta.to.global.u64 	%rd6, %rd2;
	st.global.u32 	[%rd6], %r9;
$L__BB1_9:
	ret;

}


// ===== COMPILED SASS (sm_100) =====

	.target	sm_100

	.elftype	@"ET_EXEC"


//--------------------- .note.nv.tkinfo           --------------------------
	.section	.note.nv.tkinfo,"",@"SHT_NOTE"
	.sectionflags	@"SHF_NOTE_NV_TKINFO"
	.tkinfo
        /*0018*/ 	.word	0x00000002
        /*0030*/ 	.string	""
        /*0030*/ 	.string	"ptxas"
        /*0030*/ 	.string	"Cuda compilation tools, release 13.0, V13.0.88"
        /*0030*/ 	.string	"Build cuda_13.0.r13.0/compiler.36424714_0"
        /*0030*/ 	.string	"-arch sm_100 -m 64 "



//--------------------- .note.nv.cuinfo           --------------------------
	.section	.note.nv.cuinfo,"",@"SHT_NOTE"
	.sectionflags	@"SHF_NOTE_NV_CUINFO"
        /*0018*/ 	.short	0x0002
        /*001a*/ 	.short	0x0064
        /*001c*/ 	.short	0x0082
	.zero		2


//--------------------- .nv.info                  --------------------------
	.section	.nv.info,"",@"SHT_CUDA_INFO"
	.align	4


	//----- nvinfo : EIATTR_REGCOUNT
	.align		4
        /*0000*/ 	.byte	0x04, 0x2f
        /*0002*/ 	.short	(.L_1 - .L_0)
	.align		4
.L_0:
        /*0004*/ 	.word	index@(_Z11sum_parcialPiS_i)
        /*0008*/ 	.word	0x0000000c


	//----- nvinfo : EIATTR_FRAME_SIZE
	.align		4
.L_1:
        /*000c*/ 	.byte	0x04, 0x11
        /*000e*/ 	.short	(.L_3 - .L_2)
	.align		4
.L_2:
        /*0010*/ 	.word	index@(_Z11sum_parcialPiS_i)
        /*0014*/ 	.word	0x00000000


	//----- nvinfo : EIATTR_REGCOUNT
	.align		4
.L_3:
        /*0018*/ 	.byte	0x04, 0x2f
        /*001a*/ 	.short	(.L_5 - .L_4)
	.align		4
.L_4:
        /*001c*/ 	.word	index@(_Z9sum_totalPiS_i)
        /*0020*/ 	.word	0x0000000a


	//----- nvinfo : EIATTR_FRAME_SIZE
	.align		4
.L_5:
        /*0024*/ 	.byte	0x04, 0x11
        /*0026*/ 	.short	(.L_7 - .L_6)
	.align		4
.L_6:
        /*0028*/ 	.word	index@(_Z9sum_totalPiS_i)
        /*002c*/ 	.word	0x00000000


	//----- nvinfo : EIATTR_MIN_STACK_SIZE
	.align		4
.L_7:
        /*0030*/ 	.byte	0x04, 0x12
        /*0032*/ 	.short	(.L_9 - .L_8)
	.align		4
.L_8:
        /*0034*/ 	.word	index@(_Z9sum_totalPiS_i)
        /*0038*/ 	.word	0x00000000


	//----- nvinfo : EIATTR_MIN_STACK_SIZE
	.align		4
.L_9:
        /*003c*/ 	.byte	0x04, 0x12
        /*003e*/ 	.short	(.L_11 - .L_10)
	.align		4
.L_10:
        /*0040*/ 	.word	index@(_Z11sum_parcialPiS_i)
        /*0044*/ 	.word	0x00000000
.L_11:


//--------------------- .nv.compat                --------------------------
	.section	.nv.compat,"",@"SHT_CUDA_COMPAT_INFO"
	.align	4
        /*0000*/ 	.byte	0x02, 0x09, 0x00, 0x00, 0x02, 0x02, 0x01, 0x00, 0x02, 0x05, 0x05, 0x00, 0x03, 0x07, 0x01, 0x01
        /*0010*/ 	.byte	0x02, 0x03, 0x00, 0x00, 0x02, 0x06, 0x01, 0x00, 0x04, 0x0b, 0x08, 0x00, 0x09, 0x00, 0x00, 0x00
        /*0020*/ 	.byte	0x00, 0x00, 0x00, 0x00


//--------------------- .nv.info._Z9sum_totalPiS_i --------------------------
	.section	.nv.info._Z9sum_totalPiS_i,"",@"SHT_CUDA_INFO"
	.sectionflags	@""
	.align	4


	//----- nvinfo : EIATTR_CUDA_API_VERSION
	.align		4
        /*0000*/ 	.byte	0x04, 0x37
        /*0002*/ 	.short	(.L_13 - .L_12)
.L_12:
        /*0004*/ 	.word	0x00000082


	//----- nvinfo : EIATTR_KPARAM_INFO
	.align		4
.L_13:
        /*0008*/ 	.byte	0x04, 0x17
        /*000a*/ 	.short	(.L_15 - .L_14)
.L_14:
        /*000c*/ 	.word	0x00000000
        /*0010*/ 	.short	0x0002
        /*0012*/ 	.short	0x0010
        /*0014*/ 	.byte	0x00, 0xf0, 0x11, 0x00


	//----- nvinfo : EIATTR_KPARAM_INFO
	.align		4
.L_15:
        /*0018*/ 	.byte	0x04, 0x17
        /*001a*/ 	.short	(.L_17 - .L_16)
.L_16:
        /*001c*/ 	.word	0x00000000
        /*0020*/ 	.short	0x0001
        /*0022*/ 	.short	0x0008
        /*0024*/ 	.byte	0x00, 0xf5, 0x21, 0x00


	//----- nvinfo : EIATTR_KPARAM_INFO
	.align		4
.L_17:
        /*0028*/ 	.byte	0x04, 0x17
        /*002a*/ 	.short	(.L_19 - .L_18)
.L_18:
        /*002c*/ 	.word	0x00000000
        /*0030*/ 	.short	0x0000
        /*0032*/ 	.short	0x0000
        /*0034*/ 	.byte	0x00, 0xf5, 0x21, 0x00


	//----- nvinfo : EIATTR_SPARSE_MMA_MASK
	.align		4
.L_19:
        /*0038*/ 	.byte	0x03, 0x50
        /*003a*/ 	.short	0x0000


	//----- nvinfo : EIATTR_MAXREG_COUNT
	.align		4
        /*003c*/ 	.byte	0x03, 0x1b
        /*003e*/ 	.short	0x00ff


	//----- nvinfo : EIATTR_NUM_BARRIERS
	.align		4
        /*0040*/ 	.byte	0x02, 0x4c
        /*0042*/ 	.byte	0x01
	.zero		1


	//----- nvinfo : EIATTR_MERCURY_ISA_VERSION
	.align		4
        /*0044*/ 	.byte	0x03, 0x5f
        /*0046*/ 	.short	0x0101


	//----- nvinfo : EIATTR_COOP_GROUP_MASK_REGIDS
	.align		4
        /*0048*/ 	.byte	0x04, 0x29
        /*004a*/ 	.short	(.L_21 - .L_20)


	//   ....[0]....
.L_20:
        /*004c*/ 	.word	0xffffffff


	//   ....[1]....
        /*0050*/ 	.word	0xffffffff


	//   ....[2]....
        /*0054*/ 	.word	0xffffffff


	//   ....[3]....
        /*0058*/ 	.word	0xffffffff


	//   ....[4]....
        /*005c*/ 	.word	0xffffffff


	//----- nvinfo : EIATTR_COOP_GROUP_INSTR_OFFSETS
	.align		4
.L_21:
        /*0060*/ 	.byte	0x04, 0x28
        /*0062*/ 	.short	(.L_23 - .L_22)


	//   ....[0]....
.L_22:
        /*0064*/ 	.word	0x00000240


	//   ....[1]....
        /*0068*/ 	.word	0x00000260


	//   ....[2]....
        /*006c*/ 	.word	0x00000280


	//   ....[3]....
        /*0070*/ 	.word	0x000002a0


	//   ....[4]....
        /*0074*/ 	.word	0x000002c0


	//----- nvinfo : EIATTR_VRC_CTA_INIT_COUNT
	.align		4
.L_23:
        /*0078*/ 	.byte	0x02, 0x4a
	.zero		1
	.zero		1


	//----- nvinfo : EIATTR_EXIT_INSTR_OFFSETS
	.align		4
        /*007c*/ 	.byte	0x04, 0x1c
        /*007e*/ 	.short	(.L_25 - .L_24)


	//   ....[0]....
.L_24:
        /*0080*/ 	.word	0x00000210


	//   ....[1]....
        /*0084*/ 	.word	0x000002d0


	//   ....[2]....
        /*0088*/ 	.word	0x00000310


	//----- nvinfo : EIATTR_CBANK_PARAM_SIZE
	.align		4
.L_25:
        /*008c*/ 	.byte	0x03, 0x19
        /*008e*/ 	.short	0x0014


	//----- nvinfo : EIATTR_PARAM_CBANK
	.align		4
        /*0090*/ 	.byte	0x04, 0x0a
        /*0092*/ 	.short	(.L_27 - .L_26)
	.align		4
.L_26:
        /*0094*/ 	.word	index@(.nv.constant0._Z9sum_totalPiS_i)
        /*0098*/ 	.short	0x0380
        /*009a*/ 	.short	0x0014


	//----- nvinfo : EIATTR_SW_WAR
	.align		4
.L_27:
        /*009c*/ 	.byte	0x04, 0x36
        /*009e*/ 	.short	(.L_29 - .L_28)
.L_28:
        /*00a0*/ 	.word	0x00000008
.L_29:


//--------------------- .nv.info._Z11sum_parcialPiS_i --------------------------
	.section	.nv.info._Z11sum_parcialPiS_i,"",@"SHT_CUDA_INFO"
	.sectionflags	@""
	.align	4


	//----- nvinfo : EIATTR_CUDA_API_VERSION
	.align		4
        /*0000*/ 	.byte	0x04, 0x37
        /*0002*/ 	.short	(.L_31 - .L_30)
.L_30:
        /*0004*/ 	.word	0x00000082


	//----- nvinfo : EIATTR_KPARAM_INFO
	.align		4
.L_31:
        /*0008*/ 	.byte	0x04, 0x17
        /*000a*/ 	.short	(.L_33 - .L_32)
.L_32:
        /*000c*/ 	.word	0x00000000
        /*0010*/ 	.short	0x0002
        /*0012*/ 	.short	0x0010
        /*0014*/ 	.byte	0x00, 0xf0, 0x11, 0x00


	//----- nvinfo : EIATTR_KPARAM_INFO
	.align		4
.L_33:
        /*0018*/ 	.byte	0x04, 0x17
        /*001a*/ 	.short	(.L_35 - .L_34)
.L_34:
        /*001c*/ 	.word	0x00000000
        /*0020*/ 	.short	0x0001
        /*0022*/ 	.short	0x0008
        /*0024*/ 	.byte	0x00, 0xf5, 0x21, 0x00


	//----- nvinfo : EIATTR_KPARAM_INFO
	.align		4
.L_35:
        /*0028*/ 	.byte	0x04, 0x17
        /*002a*/ 	.short	(.L_37 - .L_36)
.L_36:
        /*002c*/ 	.word	0x00000000
        /*0030*/ 	.short	0x0000
        /*0032*/ 	.short	0x0000
        /*0034*/ 	.byte	0x00, 0xf5, 0x21, 0x00


	//----- nvinfo : EIATTR_SPARSE_MMA_MASK
	.align		4
.L_37:
        /*0038*/ 	.byte	0x03, 0x50
        /*003a*/ 	.short	0x0000


	//----- nvinfo : EIATTR_MAXREG_COUNT
	.align		4
        /*003c*/ 	.byte	0x03, 0x1b
        /*003e*/ 	.short	0x00ff


	//----- nvinfo : EIATTR_NUM_BARRIERS
	.align		4
        /*0040*/ 	.byte	0x02, 0x4c
        /*0042*/ 	.byte	0x01
	.zero		1


	//----- nvinfo : EIATTR_MERCURY_ISA_VERSION
	.align		4
        /*0044*/ 	.byte	0x03, 0x5f
        /*0046*/ 	.short	0x0101


	//----- nvinfo : EIATTR_COOP_GROUP_MASK_REGIDS
	.align		4
        /*0048*/ 	.byte	0x04, 0x29
        /*004a*/ 	.short	(.L_39 - .L_38)


	//   ....[0]....
.L_38:
        /*004c*/ 	.word	0xffffffff


	//   ....[1]....
        /*0050*/ 	.word	0xffffffff


	//   ....[2]....
        /*0054*/ 	.word	0xffffffff


	//   ....[3]....
        /*0058*/ 	.word	0xffffffff


	//   ....[4]....
        /*005c*/ 	.word	0xffffffff


	//----- nvinfo : EIATTR_COOP_GROUP_INSTR_OFFSETS
	.align		4
.L_39:
        /*0060*/ 	.byte	0x04, 0x28
        /*0062*/ 	.short	(.L_41 - .L_40)


	//   ....[0]....
.L_40:
        /*0064*/ 	.word	0x00000240


	//   ....[1]....
        /*0068*/ 	.word	0x00000260


	//   ....[2]....
        /*006c*/ 	.word	0x00000280


	//   ....[3]....
        /*0070*/ 	.word	0x000002a0


	//   ....[4]....
        /*0074*/ 	.word	0x000002c0


	//----- nvinfo : EIATTR_VRC_CTA_INIT_COUNT
	.align		4
.L_41:
        /*0078*/ 	.byte	0x02, 0x4a
	.zero		1
	.zero		1


	//----- nvinfo : EIATTR_EXIT_INSTR_OFFSETS
	.align		4
        /*007c*/ 	.byte	0x04, 0x1c
        /*007e*/ 	.short	(.L_43 - .L_42)


	//   ....[0]....
.L_42:
        /*0080*/ 	.word	0x00000210


	//   ....[1]....
        /*0084*/ 	.word	0x000002d0


	//   ....[2]....
        /*0088*/ 	.word	0x00000320


	//----- nvinfo : EIATTR_CBANK_PARAM_SIZE
	.align		4
.L_43:
        /*008c*/ 	.byte	0x03, 0x19
        /*008e*/ 	.short	0x0014


	//----- nvinfo : EIATTR_PARAM_CBANK
	.align		4
        /*0090*/ 	.byte	0x04, 0x0a
        /*0092*/ 	.short	(.L_45 - .L_44)
	.align		4
.L_44:
        /*0094*/ 	.word	index@(.nv.constant0._Z11sum_parcialPiS_i)
        /*0098*/ 	.short	0x0380
        /*009a*/ 	.short	0x0014


	//----- nvinfo : EIATTR_SW_WAR
	.align		4
.L_45:
        /*009c*/ 	.byte	0x04, 0x36
        /*009e*/ 	.short	(.L_47 - .L_46)
.L_46:
        /*00a0*/ 	.word	0x00000008
.L_47:


//--------------------- .nv.callgraph             --------------------------
	.section	.nv.callgraph,"",@"SHT_CUDA_CALLGRAPH"
	.align	4
	.sectionentsize	8
	.align		4
        /*0000*/ 	.word	0x00000000
	.align		4
        /*0004*/ 	.word	0xffffffff
	.align		4
        /*0008*/ 	.word	0x00000000
	.align		4
        /*000c*/ 	.word	0xfffffffe
	.align		4
        /*0010*/ 	.word	0x00000000
	.align		4
        /*0014*/ 	.word	0xfffffffd
	.align		4
        /*0018*/ 	.word	0x00000000
	.align		4
        /*001c*/ 	.word	0xfffffffc


//--------------------- .text._Z9sum_totalPiS_i   --------------------------
	.section	.text._Z9sum_totalPiS_i,"ax",@progbits
	.align	128
        .global         _Z9sum_totalPiS_i
        .type           _Z9sum_totalPiS_i,@function
        .size           _Z9sum_totalPiS_i,(.L_x_6 - _Z9sum_totalPiS_i)
        .other          _Z9sum_totalPiS_i,@"STO_CUDA_ENTRY STV_DEFAULT"
_Z9sum_totalPiS_i:
.text._Z9sum_totalPiS_i:
[----:B------:R-:W-:Y:S01]  /*0000*/  LDC R1, c[0x0][0x37c] ;  /* 0x0000df00ff017b82 */ /* 0x000fe20000000800 */
[----:B------:R-:W0:Y:S01]  /*0010*/  S2R R6, SR_TID.X ;  /* 0x0000000000067919 */ /* 0x000e220000002100 */
[----:B------:R-:W0:Y:S01]  /*0020*/  LDCU UR8, c[0x0][0x360] ;  /* 0x00006c00ff0877ac */ /* 0x000e220008000800 */
[----:B------:R-:W-:Y:S01]  /*0030*/  IMAD.MOV.U32 R4, RZ, RZ, RZ ;  /* 0x000000ffff047224 */ /* 0x000fe200078e00ff */
[----:B------:R-:W0:Y:S01]  /*0040*/  S2R R5, SR_CTAID.X ;  /* 0x0000000000057919 */ /* 0x000e220000002500 */
[----:B------:R-:W1:Y:S01]  /*0050*/  LDCU UR4, c[0x0][0x390] ;  /* 0x00007200ff0477ac */ /* 0x000e620008000800 */
[----:B------:R-:W2:Y:S01]  /*0060*/  LDCU.64 UR6, c[0x0][0x358] ;  /* 0x00006b00ff0677ac */ /* 0x000ea20008000a00 */
[----:B0-----:R-:W-:-:S05]  /*0070*/  IMAD R5, R5, UR8, R6 ;  /* 0x0000000805057c24 */ /* 0x001fca000f8e0206 */
[----:B-1----:R-:W-:-:S13]  /*0080*/  ISETP.GE.AND P0, PT, R5, UR4, PT ;  /* 0x0000000405007c0c */ /* 0x002fda000bf06270 */
[----:B------:R-:W0:Y:S02]  /*0090*/  @!P0 LDC.64 R2, c[0x0][0x380] ;  /* 0x0000e000ff028b82 */ /* 0x000e240000000a00 */
[----:B0-----:R-:W-:-:S05]  /*00a0*/  @!P0 IMAD.WIDE R2, R5, 0x4, R2 ;  /* 0x0000000405028825 */ /* 0x001fca00078e0202 */
[----:B--2---:R-:W2:Y:S01]  /*00b0*/  @!P0 LDG.E R4, desc[UR6][R2.64] ;  /* 0x0000000602048981 */ /* 0x004ea2000c1e1900 */
[----:B------:R-:W0:Y:S01]  /*00c0*/  S2UR UR5, SR_CgaCtaId ;  /* 0x00000000000579c3 */ /* 0x000e220000008800 */
[----:B------:R-:W-:Y:S01]  /*00d0*/  IMAD.U32 R0, RZ, RZ, UR8 ;  /* 0x00000008ff007e24 */ /* 0x000fe2000f8e00ff */
[----:B------:R-:W-:Y:S01]  /*00e0*/  UMOV UR4, 0x400 ;  /* 0x0000040000047882 */ /* 0x000fe20000000000 */
[----:B------:R-:W-:-:S03]  /*00f0*/  ISETP.GT.U32.AND P0, PT, R6, 0x1f, PT ;  /* 0x0000001f0600780c */ /* 0x000fc60003f04070 */
[----:B------:R-:W-:Y:S01]  /*0100*/  ISETP.GE.U32.AND P1, PT, R0, 0x40, PT ;  /* 0x000000400000780c */ /* 0x000fe20003f26070 */
[----:B0-----:R-:W-:-:S06]  /*0110*/  ULEA UR4, UR5, UR4, 0x18 ;  /* 0x0000000405047291 */ /* 0x001fcc000f8ec0ff */
[----:B------:R-:W-:-:S05]  /*0120*/  LEA R5, R6, UR4, 0x2 ;  /* 0x0000000406057c11 */ /* 0x000fca000f8e10ff */
[----:B--2---:R0:W-:Y:S01]  /*0130*/  STS [R5], R4 ;  /* 0x0000000405007388 */ /* 0x0041e20000000800 */
[----:B------:R-:W-:Y:S06]  /*0140*/  BAR.SYNC.DEFER_BLOCKING 0x0 ;  /* 0x0000000000007b1d */ /* 0x000fec0000010000 */
[----:B------:R-:W-:Y:S05]  /*0150*/  @!P1 BRA `(.L_x_0) ;  /* 0x00000000002c9947 */ /* 0x000fea0003800000 */
.L_x_1:
[----:B------:R-:W-:-:S04]  /*0160*/  SHF.R.U32.HI R7, RZ, 0x1, R0 ;  /* 0x00000001ff077819 */ /* 0x000fc80000011600 */
[----:B------:R-:W-:-:S13]  /*0170*/  ISETP.GE.U32.AND P1, PT, R6, R7, PT ;  /* 0x000000070600720c */ /* 0x000fda0003f26070 */
[----:B------:R-:W-:Y:S01]  /*0180*/  @!P1 IMAD R2, R7, 0x4, R5 ;  /* 0x0000000407029824 */ /* 0x000fe200078e0205 */
[----:B------:R-:W-:Y:S05]  /*0190*/  @!P1 LDS R3, [R5] ;  /* 0x0000000005039984 */ /* 0x000fea0000000800 */
[----:B------:R-:W0:Y:S02]  /*01a0*/  @!P1 LDS R2, [R2] ;  /* 0x0000000002029984 */ /* 0x000e240000000800 */
[----:B0-----:R-:W-:-:S05]  /*01b0*/  @!P1 IADD3 R4, PT, PT, R2, R3, RZ ;  /* 0x0000000302049210 */ /* 0x001fca0007ffe0ff */
[----:B------:R1:W-:Y:S01]  /*01c0*/  @!P1 STS [R5], R4 ;  /* 0x0000000405009388 */ /* 0x0003e20000000800 */
[----:B------:R-:W-:Y:S01]  /*01d0*/  BAR.SYNC.DEFER_BLOCKING 0x0 ;  /* 0x0000000000007b1d */ /* 0x000fe20000010000 */
[----:B------:R-:W-:Y:S01]  /*01e0*/  ISETP.GT.U32.AND P1, PT, R0, 0x7f, PT ;  /* 0x0000007f0000780c */ /* 0x000fe20003f24070 */
[----:B------:R-:W-:-:S12]  /*01f0*/  IMAD.MOV.U32 R0, RZ, RZ, R7 ;  /* 0x000000ffff007224 */ /* 0x000fd800078e0007 */
[----:B-1----:R-:W-:Y:S05]  /*0200*/  @P1 BRA `(.L_x_1) ;  /* 0xfffffffc00d41947 */ /* 0x002fea000383ffff */
.L_x_0:
[----:B------:R-:W-:Y:S05]  /*0210*/  @P0 EXIT ;  /* 0x000000000000094d */ /* 0x000fea0003800000 */
[----:B0-----:R-:W0:Y:S01]  /*0220*/  LDS R5, [R5] ;  /* 0x0000000005057984 */ /* 0x001e220000000800 */
[----:B------:R-:W-:-:S03]  /*0230*/  ISETP.NE.AND P0, PT, R6, RZ, PT ;  /* 0x000000ff0600720c */ /* 0x000fc60003f05270 */
[----:B0-----:R-:W0:Y:S02]  /*0240*/  SHFL.DOWN PT, R0, R5, 0x10, 0x1f ;  /* 0x0a001f0005007f89 */ /* 0x001e2400000e0000 */
[----:B0-----:R-:W-:-:S05]  /*0250*/  IMAD.IADD R0, R5, 0x1, R0 ;  /* 0x0000000105007824 */ /* 0x001fca00078e0200 */
[----:B------:R-:W0:Y:S02]  /*0260*/  SHFL.DOWN PT, R3, R0, 0x8, 0x1f ;  /* 0x09001f0000037f89 */ /* 0x000e2400000e0000 */
[----:B0-----:R-:W-:-:S05]  /*0270*/  IADD3 R3, PT, PT, R0, R3, RZ ;  /* 0x0000000300037210 */ /* 0x001fca0007ffe0ff */
[----:B------:R-:W0:Y:S02]  /*0280*/  SHFL.DOWN PT, R2, R3, 0x4, 0x1f ;  /* 0x08801f0003027f89 */ /* 0x000e2400000e0000 */
[----:B0-----:R-:W-:-:S05]  /*0290*/  IMAD.IADD R2, R3, 0x1, R2 ;  /* 0x0000000103027824 */ /* 0x001fca00078e0202 */
[----:B------:R-:W0:Y:S02]  /*02a0*/  SHFL.DOWN PT, R7, R2, 0x2, 0x1f ;  /* 0x08401f0002077f89 */ /* 0x000e2400000e0000 */
[----:B0-----:R-:W-:-:S05]  /*02b0*/  IMAD.IADD R7, R2, 0x1, R7 ;  /* 0x0000000102077824 */ /* 0x001fca00078e0207 */
[----:B------:R0:W1:Y:S01]  /*02c0*/  SHFL.DOWN PT, R4, R7, 0x1, 0x1f ;  /* 0x08201f0007047f89 */ /* 0x00006200000e0000 */
[----:B------:R-:W-:Y:S05]  /*02d0*/  @P0 EXIT ;  /* 0x000000000000094d */ /* 0x000fea0003800000 */
[----:B------:R-:W2:Y:S01]  /*02e0*/  LDC.64 R2, c[0x0][0x388] ;  /* 0x0000e200ff027b82 */ /* 0x000ea20000000a00 */
[----:B01----:R-:W-:-:S05]  /*02f0*/  IADD3 R7, PT, PT, R7, R4, RZ ;  /* 0x0000000407077210 */ /* 0x003fca0007ffe0ff */
[----:B--2---:R-:W-:Y:S01]  /*0300*/  STG.E desc[UR6][R2.64], R7 ;  /* 0x0000000702007986 */ /* 0x004fe2000c101906 */
[----:B------:R-:W-:Y:S05]  /*0310*/  EXIT ;  /* 0x000000000000794d */ /* 0x000fea0003800000 */
.L_x_2:
[----:B------:R-:W-:-:S00]  /*0320*/  BRA `(.L_x_2) ;  /* 0xfffffffc00fc7947 */ /* 0x000fc0000383ffff */
[----:B------:R-:W-:-:S00]  /*0330*/  NOP ;  /* 0x0000000000007918 */ /* 0x000fc00000000000 */
        /* <DEDUP_REMOVED lines=12> */
.L_x_6:


//--------------------- .text._Z11sum_parcialPiS_i --------------------------
	.section	.text._Z11sum_parcialPiS_i,"ax",@progbits
	.align	128
        .global         _Z11sum_parcialPiS_i
        .type           _Z11sum_parcialPiS_i,@function
        .size           _Z11sum_parcialPiS_i,(.L_x_7 - _Z11sum_parcialPiS_i)
        .other          _Z11sum_parcialPiS_i,@"STO_CUDA_ENTRY STV_DEFAULT"
_Z11sum_parcialPiS_i:
.text._Z11sum_parcialPiS_i:
        /* <DEDUP_REMOVED lines=22> */
.L_x_4:
[----:B------:R-:W-:-:S04]  /*0160*/  SHF.R.U32.HI R7, RZ, 0x1, R0 ;  /* 0x00000001ff077819 */ /* 0x000fc80000011600 */
[----:B------:R-:W-:-:S13]  /*0170*/  ISETP.GE.U32.AND P1, PT, R6, R7, PT ;  /* 0x000000070600720c */ /* 0x000fda0003f26070 */
[----:B------:R-:W-:Y:S01]  /*0180*/  @!P1 LEA R2, R7, R5, 0x2 ;  /* 0x0000000507029211 */ /* 0x000fe200078e10ff */
[----:B------:R-:W-:Y:S05]  /*0190*/  @!P1 LDS R3, [R5] ;  /* 0x0000000005039984 */ /* 0x000fea0000000800 */
[----:B------:R-:W0:Y:S02]  /*01a0*/  @!P1 LDS R2, [R2] ;  /* 0x0000000002029984 */ /* 0x000e240000000800 */
[----:B0-----:R-:W-:-:S05]  /*01b0*/  @!P1 IMAD.IADD R4, R2, 0x1, R3 ;  /* 0x0000000102049824 */ /* 0x001fca00078e0203 */
[----:B------:R1:W-:Y:S01]  /*01c0*/  @!P1 STS [R5], R4 ;  /* 0x0000000405009388 */ /* 0x0003e20000000800 */
[----:B------:R-:W-:Y:S01]  /*01d0*/  BAR.SYNC.DEFER_BLOCKING 0x0 ;  /* 0x0000000000007b1d */ /* 0x000fe20000010000 */
[----:B------:R-:W-:Y:S01]  /*01e0*/  ISETP.GT.U32.AND P1, PT, R0, 0x7f, PT ;  /* 0x0000007f0000780c */ /* 0x000fe20003f24070 */
[----:B------:R-:W-:-:S12]  /*01f0*/  IMAD.MOV.U32 R0, RZ, RZ, R7 ;  /* 0x000000ffff007224 */ /* 0x000fd800078e0007 */
[----:B-1----:R-:W-:Y:S05]  /*0200*/  @P1 BRA `(.L_x_4) ;  /* 0xfffffffc00d41947 */ /* 0x002fea000383ffff */
.L_x_3:
[----:B------:R-:W-:Y:S05]  /*0210*/  @P0 EXIT ;  /* 0x000000000000094d */ /* 0x000fea0003800000 */
[----:B0-----:R-:W0:Y:S01]  /*0220*/  LDS R5, [R5] ;  /* 0x0000000005057984 */ /* 0x001e220000000800 */
[----:B------:R-:W-:-:S03]  /*0230*/  ISETP.NE.AND P0, PT, R6, RZ, PT ;  /* 0x000000ff0600720c */ /* 0x000fc60003f05270 */
[----:B0-----:R-:W0:Y:S02]  /*0240*/  SHFL.DOWN PT, R0, R5, 0x10, 0x1f ;  /* 0x0a001f0005007f89 */ /* 0x001e2400000e0000 */
[----:B0-----:R-:W-:-:S05]  /*0250*/  IADD3 R0, PT, PT, R5, R0, RZ ;  /* 0x0000000005007210 */ /* 0x001fca0007ffe0ff */
[----:B------:R-:W0:Y:S02]  /*0260*/  SHFL.DOWN PT, R3, R0, 0x8, 0x1f ;  /* 0x09001f0000037f89 */ /* 0x000e2400000e0000 */
[----:B0-----:R-:W-:-:S05]  /*0270*/  IMAD.IADD R3, R0, 0x1, R3 ;  /* 0x0000000100037824 */ /* 0x001fca00078e0203 */
[----:B------:R-:W0:Y:S02]  /*0280*/  SHFL.DOWN PT, R2, R3, 0x4, 0x1f ;  /* 0x08801f0003027f89 */ /* 0x000e2400000e0000 */
[----:B0-----:R-:W-:-:S05]  /*0290*/  IADD3 R2, PT, PT, R3, R2, RZ ;  /* 0x0000000203027210 */ /* 0x001fca0007ffe0ff */
[----:B------:R-:W0:Y:S02]  /*02a0*/  SHFL.DOWN PT, R7, R2, 0x2, 0x1f ;  /* 0x08401f0002077f89 */ /* 0x000e2400000e0000 */
[----:B0-----:R-:W-:-:S05]  /*02b0*/  IMAD.IADD R7, R2, 0x1, R7 ;  /* 0x0000000102077824 */ /* 0x001fca00078e0207 */
[----:B------:R0:W1:Y:S01]  /*02c0*/  SHFL.DOWN PT, R4, R7, 0x1, 0x1f ;  /* 0x08201f0007047f89 */ /* 0x00006200000e0000 */
[----:B------:R-:W-:Y:S05]  /*02d0*/  @P0 EXIT ;  /* 0x000000000000094d */ /* 0x000fea0003800000 */
[----:B------:R-:W2:Y:S01]  /*02e0*/  LDC.64 R2, c[0x0][0x388] ;  /* 0x0000e200ff027b82 */ /* 0x000ea20000000a00 */
[----:B01----:R-:W-:Y:S01]  /*02f0*/  IADD3 R7, PT, PT, R7, R4, RZ ;  /* 0x0000000407077210 */ /* 0x003fe20007ffe0ff */
[----:B--2---:R-:W-:-:S05]  /*0300*/  IMAD.WIDE.U32 R2, R9, 0x4, R2 ;  /* 0x0000000409027825 */ /* 0x004fca00078e0002 */
[----:B------:R-:W-:Y:S01]  /*0310*/  STG.E desc[UR6][R2.64], R7 ;  /* 0x0000000702007986 */ /* 0x000fe2000c101906 */
[----:B------:R-:W-:Y:S05]  /*0320*/  EXIT ;  /* 0x000000000000794d */ /* 0x000fea0003800000 */
.L_x_5:
        /* <DEDUP_REMOVED lines=13> */
.L_x_7:


//--------------------- .nv.shared._Z9sum_totalPiS_i --------------------------
	.section	.nv.shared._Z9sum_totalPiS_i,"aw",@nobits
	.sectionflags	@""
	.align	16
	.zero		1024


//--------------------- .nv.shared.reserved.0     --------------------------
	.section	.nv.shared.reserved.0,"aw",@nobits
	.weak		__nv_reservedSMEM_offset_0_alias
	.size		__nv_reservedSMEM_offset_0_alias, 0, 64
	.other		__nv_reservedSMEM_offset_0_alias,@"STO_CUDA_RESERVED_SHARED STV_DEFAULT"
__nv_reservedSMEM_offset_0_alias:
	.zero		0
	.zero		64


//--------------------- .nv.shared._Z11sum_parcialPiS_i --------------------------
	.section	.nv.shared._Z11sum_parcialPiS_i,"aw",@nobits
	.sectionflags	@""
	.align	16
	.zero		1024


//--------------------- .nv.constant0._Z9sum_totalPiS_i --------------------------
	.section	.nv.constant0._Z9sum_totalPiS_i,"a",@progbits
	.sectionflags	@""
	.align	4
.nv.constant0._Z9sum_totalPiS_i:
	.zero		916


//--------------------- .nv.constant0._Z11sum_parcialPiS_i --------------------------
	.section	.nv.constant0._Z11sum_parcialPiS_i,"a",@progbits
	.sectionflags	@""
	.align	4
.nv.constant0._Z11sum_parcialPiS_i:
	.zero		916


//--------------------- SYMBOLS --------------------------

	.type		.nv.reservedSmem.offset0,@object
	.size		.nv.reservedSmem.offset0,0x4
	.type		.nv.reservedSmem.cap,@object
	.size		.nv.reservedSmem.cap,0x4
